	.headerflags	@"EF_CUDA_TEXMODE_UNIFIED EF_CUDA_64BIT_ADDRESS EF_CUDA_ACCELERATORS EF_CUDA_SM90 EF_CUDA_VIRTUAL_SM(EF_CUDA_SM90)"
	.elftype	@"ET_EXEC"


//--------------------- .nv.info                  --------------------------
	.section	.nv.info,"",@"SHT_CUDA_INFO"
	.align	4


	//----- nvinfo : EIATTR_REGCOUNT
	.align		4
        /*0000*/ 	.byte	0x04, 0x2f
        /*0002*/ 	.short	(.L_4 - .L_3)
	.align		4
.L_3:
        /*0004*/ 	.word	index@(triton_poi_fused_gt_sub_3)
        /*0008*/ 	.word	0x00000018


	//----- nvinfo : EIATTR_MIN_STACK_SIZE
	.align		4
.L_4:
        /*000c*/ 	.byte	0x04, 0x12
        /*000e*/ 	.short	(.L_6 - .L_5)
	.align		4
.L_5:
        /*0010*/ 	.word	index@(triton_poi_fused_gt_sub_3)
        /*0014*/ 	.word	0x00000000


	//----- nvinfo : EIATTR_FRAME_SIZE
	.align		4
.L_6:
        /*0018*/ 	.byte	0x04, 0x11
        /*001a*/ 	.short	(.L_8 - .L_7)
	.align		4
.L_7:
        /*001c*/ 	.word	index@(triton_poi_fused_gt_sub_3)
        /*0020*/ 	.word	0x00000000


	//----- nvinfo : EIATTR_MIN_STACK_SIZE
	.align		4
.L_8:
        /*0024*/ 	.byte	0x04, 0x12
        /*0026*/ 	.short	(.L_10 - .L_9)
	.align		4
.L_9:
        /*0028*/ 	.word	index@(triton_poi_fused_gt_sub_3)
        /*002c*/ 	.word	0x00000000
.L_10:


//--------------------- .nv.info.triton_poi_fused_gt_sub_3 --------------------------
	.section	.nv.info.triton_poi_fused_gt_sub_3,"",@"SHT_CUDA_INFO"
	.sectionflags	@""
	.align	4


	//----- nvinfo : EIATTR_CUDA_API_VERSION
	.align		4
        /*0000*/ 	.byte	0x04, 0x37
        /*0002*/ 	.short	(.L_12 - .L_11)
.L_11:
        /*0004*/ 	.word	0x0000007c


	//----- nvinfo : EIATTR_KPARAM_INFO
	.align		4
.L_12:
        /*0008*/ 	.byte	0x04, 0x17
        /*000a*/ 	.short	(.L_14 - .L_13)
.L_13:
        /*000c*/ 	.word	0x00000000
        /*0010*/ 	.short	0x0003
        /*0012*/ 	.short	0x0018
        /*0014*/ 	.byte	0x00, 0xf0, 0x11, 0x00


	//----- nvinfo : EIATTR_KPARAM_INFO
	.align		4
.L_14:
        /*0018*/ 	.byte	0x04, 0x17
        /*001a*/ 	.short	(.L_16 - .L_15)
.L_15:
        /*001c*/ 	.word	0x00000000
        /*0020*/ 	.short	0x0002
        /*0022*/ 	.short	0x0010
        /*0024*/ 	.byte	0x00, 0xf4, 0x21, 0x00


	//----- nvinfo : EIATTR_KPARAM_INFO
	.align		4
.L_16:
        /*0028*/ 	.byte	0x04, 0x17
        /*002a*/ 	.short	(.L_18 - .L_17)
.L_17:
        /*002c*/ 	.word	0x00000000
        /*0030*/ 	.short	0x0001
        /*0032*/ 	.short	0x0008
        /*0034*/ 	.byte	0x00, 0xf4, 0x21, 0x00


	//----- nvinfo : EIATTR_KPARAM_INFO
	.align		4
.L_18:
        /*0038*/ 	.byte	0x04, 0x17
        /*003a*/ 	.short	(.L_20 - .L_19)
.L_19:
        /*003c*/ 	.word	0x00000000
        /*0040*/ 	.short	0x0000
        /*0042*/ 	.short	0x0000
        /*0044*/ 	.byte	0x00, 0xf4, 0x21, 0x00


	//----- nvinfo : EIATTR_SPARSE_MMA_MASK
	.align		4
.L_20:
        /*0048*/ 	.byte	0x03, 0x50
        /*004a*/ 	.short	0x0000


	//----- nvinfo : EIATTR_MAXREG_COUNT
	.align		4
        /*004c*/ 	.byte	0x03, 0x1b
        /*004e*/ 	.short	0x00ff


	//----- nvinfo : EIATTR_EXTERNS
	.align		4
        /*0050*/ 	.byte	0x04, 0x0f
        /*0052*/ 	.short	(.L_22 - .L_21)


	//   ....[0]....
	.align		4
.L_21:
        /*0054*/ 	.word	index@(__assertfail)


	//----- nvinfo : EIATTR_SYSCALL_OFFSETS
	.align		4
.L_22:
        /*0058*/ 	.byte	0x04, 0x46
        /*005a*/ 	.short	(.L_24 - .L_23)


	//   ....[0]....
.L_23:
        /*005c*/ 	.word	0x000002a0


	//----- nvinfo : EIATTR_EXIT_INSTR_OFFSETS
	.align		4
.L_24:
        /*0060*/ 	.byte	0x04, 0x1c
        /*0062*/ 	.short	(.L_26 - .L_25)


	//   ....[0]....
.L_25:
        /*0064*/ 	.word	0x000003c0


	//   ....[1]....
        /*0068*/ 	.word	0x000003e0


	//----- nvinfo : EIATTR_REQNTID
	.align		4
.L_26:
        /*006c*/ 	.byte	0x04, 0x10
        /*006e*/ 	.short	(.L_28 - .L_27)
.L_27:
        /*0070*/ 	.word	0x00000020
        /*0074*/ 	.word	0x00000001
        /*0078*/ 	.word	0x00000001


	//----- nvinfo : EIATTR_CRS_STACK_SIZE
	.align		4
.L_28:
        /*007c*/ 	.byte	0x04, 0x1e
        /*007e*/ 	.short	(.L_30 - .L_29)
.L_29:
        /*0080*/ 	.word	0x00000000


	//----- nvinfo : EIATTR_CBANK_PARAM_SIZE
	.align		4
.L_30:
        /*0084*/ 	.byte	0x03, 0x19
        /*0086*/ 	.short	0x001c


	//----- nvinfo : EIATTR_PARAM_CBANK
	.align		4
        /*0088*/ 	.byte	0x04, 0x0a
        /*008a*/ 	.short	(.L_32 - .L_31)
	.align		4
.L_31:
        /*008c*/ 	.word	index@(.nv.constant0.triton_poi_fused_gt_sub_3)
        /*0090*/ 	.short	0x0210
        /*0092*/ 	.short	0x001c


	//----- nvinfo : EIATTR_SW_WAR
	.align		4
.L_32:
        /*0094*/ 	.byte	0x04, 0x36
        /*0096*/ 	.short	(.L_34 - .L_33)
.L_33:
        /*0098*/ 	.word	0x00000008
.L_34:


//--------------------- .nv.callgraph             --------------------------
	.section	.nv.callgraph,"",@"SHT_CUDA_CALLGRAPH"
	.align	4
	.sectionentsize	8
	.align		4
        /*0000*/ 	.word	0x00000000
	.align		4
        /*0004*/ 	.word	0xffffffff
	.align		4
        /*0008*/ 	.word	index@(triton_poi_fused_gt_sub_3)
	.align		4
        /*000c*/ 	.word	index@(__assertfail)
	.align		4
        /*0010*/ 	.word	0x00000000
	.align		4
        /*0014*/ 	.word	0xfffffffe
	.align		4
        /*0018*/ 	.word	0x00000000
	.align		4
        /*001c*/ 	.word	0xfffffffd
	.align		4
        /*0020*/ 	.word	0x00000000
	.align		4
        /*0024*/ 	.word	0xfffffffc


//--------------------- .nv.constant4             --------------------------
	.section	.nv.constant4,"a",@progbits
	.align	8
	.align		8
.nv.constant4:
        /*0000*/ 	.dword	__assertfail
	.align		8
        /*0008*/ 	.dword	assertFunc_0
	.align		8
        /*0010*/ 	.dword	assertFile_0
	.align		8
        /*0018*/ 	.dword	assertMessage_0


//--------------------- .text.triton_poi_fused_gt_sub_3 --------------------------
	.section	.text.triton_poi_fused_gt_sub_3,"ax",@progbits
	.sectionflags	@"SHF_BARRIERS=1"
	.align	128
        .global         triton_poi_fused_gt_sub_3
        .type           triton_poi_fused_gt_sub_3,@function
        .size           triton_poi_fused_gt_sub_3,(.L_x_2 - triton_poi_fused_gt_sub_3)
        .other          triton_poi_fused_gt_sub_3,@"STO_CUDA_ENTRY STV_DEFAULT"
triton_poi_fused_gt_sub_3:
.text.triton_poi_fused_gt_sub_3:
[----:B------:R-:W0:Y:S02]  /*0000*/  LDC R1, c[0x0][0x28] ;  /* 0x00000a00ff017b82 */ /* 0x000e240000000800 */
[----:B------:R-:W1:Y:S01]  /*0010*/  S2R R18, SR_TID.X ;  /* 0x0000000000127919 */ /* 0x000e620000002100 */
[----:B------:R-:W2:Y:S01]  /*0020*/  LDC.64 R4, c[0x0][0x218] ;  /* 0x00008600ff047b82 */ /* 0x000ea20000000a00 */
[----:B------:R-:W-:Y:S01]  /*0030*/  CS2R R6, SRZ ;  /* 0x0000000000067805 */ /* 0x000fe2000001ff00 */
[----:B------:R-:W-:Y:S01]  /*0040*/  ULDC.64 UR4, c[0x0][0x208] ;  /* 0x0000820000047ab9 */ /* 0x000fe20000000a00 */
[----:B------:R-:W3:Y:S01]  /*0050*/  S2R R9, SR_CTAID.X ;  /* 0x0000000000097919 */ /* 0x000ee20000002500 */
[----:B-1----:R-:W-:Y:S02]  /*0060*/  LOP3.LUT R0, R18, 0xf, RZ, 0xc0, !PT ;  /* 0x0000000f12007812 */ /* 0x002fe400078ec0ff */
[----:B---3--:R-:W-:-:S03]  /*0070*/  SHF.R.S32.HI R2, RZ, 0x1b, R9 ;  /* 0x0000001bff027819 */ /* 0x008fc60000011409 */
[----:B------:R-:W-:Y:S01]  /*0080*/  IMAD R9, R9, 0x10, R0 ;  /* 0x0000001009097824 */ /* 0x000fe200078e0200 */
[----:B------:R-:W-:-:S04]  /*0090*/  SGXT R0, R2, 0x1 ;  /* 0x000000010200781a */ /* 0x000fc80000000200 */
[----:B------:R-:W-:Y:S01]  /*00a0*/  ISETP.GE.AND P1, PT, R9, 0x10, PT ;  /* 0x000000100900780c */ /* 0x000fe20003f26270 */
[----:B------:R-:W1:Y:S01]  /*00b0*/  LDC.64 R2, c[0x0][0x210] ;  /* 0x00008400ff027b82 */ /* 0x000e620000000a00 */
[----:B------:R-:W-:-:S04]  /*00c0*/  LEA.HI R0, R0, R9, RZ, 0x2 ;  /* 0x0000000900007211 */ /* 0x000fc800078f10ff */
[----:B------:R-:W-:-:S05]  /*00d0*/  SHF.R.S32.HI R15, RZ, 0x2, R0 ;  /* 0x00000002ff0f7819 */ /* 0x000fca0000011400 */
[----:B--2---:R-:W-:-:S05]  /*00e0*/  IMAD.WIDE R4, R15, 0x8, R4 ;  /* 0x000000080f047825 */ /* 0x004fca00078e0204 */
[----:B------:R-:W2:Y:S01]  /*00f0*/  @!P1 LDG.E.EL.64 R6, desc[UR4][R4.64] ;  /* 0x0000000404069981 */ /* 0x000ea2000c2e1b00 */
[----:B------:R-:W-:Y:S02]  /*0100*/  IMAD.MOV.U32 R14, RZ, RZ, RZ ;  /* 0x000000ffff0e7224 */ /* 0x000fe400078e00ff */
[----:B-1----:R-:W-:-:S05]  /*0110*/  IMAD.WIDE R2, R9, 0x4, R2 ;  /* 0x0000000409027825 */ /* 0x002fca00078e0202 */
[----:B------:R1:W5:Y:S01]  /*0120*/  @!P1 LDG.E R14, desc[UR4][R2.64] ;  /* 0x00000004020e9981 */ /* 0x000362000c1e1900 */
[----:B--2---:R-:W-:-:S04]  /*0130*/  SHF.R.U32.HI R11, RZ, 0x1d, R7 ;  /* 0x0000001dff0b7819 */ /* 0x004fc80000011607 */
[----:B------:R-:W-:-:S04]  /*0140*/  LOP3.LUT R11, R11, 0x4, RZ, 0xc0, !PT ;  /* 0x000000040b0b7812 */ /* 0x000fc800078ec0ff */
[----:B------:R-:W-:-:S05]  /*0150*/  IADD3 R16, P0, R6, R11, RZ ;  /* 0x0000000b06107210 */ /* 0x000fca0007f1e0ff */
[----:B------:R-:W-:Y:S01]  /*0160*/  IMAD.X R17, RZ, RZ, R7, P0 ;  /* 0x000000ffff117224 */ /* 0x000fe200000e0607 */
[----:B------:R-:W-:-:S04]  /*0170*/  ISETP.GE.U32.AND P0, PT, R16, 0x4, PT ;  /* 0x000000041000780c */ /* 0x000fc80003f06070 */
[----:B------:R-:W-:-:S04]  /*0180*/  ISETP.GE.U32.AND.EX P0, PT, R17, RZ, PT, P0 ;  /* 0x000000ff1100720c */ /* 0x000fc80003f06100 */
[----:B------:R-:W-:-:S13]  /*0190*/  ISETP.GT.OR P0, PT, R9, 0xf, !P0 ;  /* 0x0000000f0900780c */ /* 0x000fda0004704670 */
[----:B-1----:R-:W-:Y:S05]  /*01a0*/  @P0 BRA `(.L_x_0) ;  /* 0x0000000000400947 */ /* 0x002fea0003800000 */
[----:B------:R-:W-:Y:S01]  /*01b0*/  MOV R0, 0x0 ;  /* 0x0000000000007802 */ /* 0x000fe20000000f00 */
[----:B------:R-:W-:Y:S01]  /*01c0*/  ULDC.64 UR6, c[0x4][0x18] ;  /* 0x0100060000067ab9 */ /* 0x000fe20000000a00 */
[----:B------:R-:W-:Y:S01]  /*01d0*/  ULDC.64 UR8, c[0x4][0x8] ;  /* 0x0100020000087ab9 */ /* 0x000fe20000000a00 */
[----:B------:R-:W-:Y:S01]  /*01e0*/  IMAD.U32 R4, RZ, RZ, UR6 ;  /* 0x00000006ff047e24 */ /* 0x000fe2000f8e00ff */
[----:B------:R1:W2:Y:S01]  /*01f0*/  LDC.64 R2, c[0x4][R0] ;  /* 0x0100000000027b82 */ /* 0x0002a20000000a00 */
[----:B------:R-:W-:Y:S01]  /*0200*/  IMAD.U32 R5, RZ, RZ, UR7 ;  /* 0x00000007ff057e24 */ /* 0x000fe2000f8e00ff */
[----:B------:R-:W-:Y:S01]  /*0210*/  ULDC.64 UR6, c[0x4][0x10] ;  /* 0x0100040000067ab9 */ /* 0x000fe20000000a00 */
[----:B------:R-:W-:Y:S02]  /*0220*/  IMAD.U32 R10, RZ, RZ, UR8 ;  /* 0x00000008ff0a7e24 */ /* 0x000fe4000f8e00ff */
[----:B------:R-:W-:Y:S02]  /*0230*/  IMAD.U32 R6, RZ, RZ, UR6 ;  /* 0x00000006ff067e24 */ /* 0x000fe4000f8e00ff */
[----:B------:R-:W-:-:S02]  /*0240*/  IMAD.U32 R7, RZ, RZ, UR7 ;  /* 0x00000007ff077e24 */ /* 0x000fc4000f8e00ff */
[----:B------:R-:W-:Y:S02]  /*0250*/  IMAD.U32 R11, RZ, RZ, UR9 ;  /* 0x00000009ff0b7e24 */ /* 0x000fe4000f8e00ff */
[----:B------:R-:W-:Y:S02]  /*0260*/  IMAD.MOV.U32 R8, RZ, RZ, 0x20 ;  /* 0x00000020ff087424 */ /* 0x000fe400078e00ff */
[----:B------:R-:W-:Y:S02]  /*0270*/  IMAD.MOV.U32 R12, RZ, RZ, 0x1 ;  /* 0x00000001ff0c7424 */ /* 0x000fe400078e00ff */
[----:B-1----:R-:W-:-:S07]  /*0280*/  IMAD.MOV.U32 R13, RZ, RZ, RZ ;  /* 0x000000ffff0d7224 */ /* 0x002fce00078e00ff */
[----:B------:R-:W-:-:S07]  /*0290*/  LEPC R20, `(.L_x_0) ;  /* 0x000000001014794e */ /* 0x000fce0000000000 */
[----:B0-2--5:R-:W-:Y:S05]  /*02a0*/  CALL.ABS.NOINC R2 ;  /* 0x0000000002007343 */ /* 0x025fea0003c00000 */
.L_x_0:
[----:B------:R-:W-:Y:S05]  /*02b0*/  WARPSYNC.ALL ;  /* 0x0000000000007948 */ /* 0x000fea0003800000 */
[----:B------:R-:W-:Y:S01]  /*02c0*/  BAR.SYNC.DEFER_BLOCKING 0x0 ;  /* 0x0000000000007b1d */ /* 0x000fe20000010000 */
[----:B------:R-:W-:Y:S02]  /*02d0*/  IMAD.SHL.U32 R5, R15, 0x4, RZ ;  /* 0x000000040f057824 */ /* 0x000fe400078e00ff */
[----:B------:R-:W-:-:S03]  /*02e0*/  IMAD.MOV.U32 R0, RZ, RZ, RZ ;  /* 0x000000ffff007224 */ /* 0x000fc600078e00ff */
[----:B------:R-:W-:Y:S02]  /*02f0*/  ULDC.64 UR6, c[0x0][0x210] ;  /* 0x0000840000067ab9 */ /* 0x000fe40000000a00 */
[----:B------:R-:W-:-:S04]  /*0300*/  LEA R2, P0, R16, UR6, 0x2 ;  /* 0x0000000610027c11 */ /* 0x000fc8000f8010ff */
[----:B------:R-:W-:Y:S01]  /*0310*/  LEA.HI.X R3, R16, UR7, R17, 0x2, P0 ;  /* 0x0000000710037c11 */ /* 0x000fe200080f1411 */
[----:B------:R-:W-:Y:S02]  /*0320*/  ULDC.64 UR6, c[0x0][0x220] ;  /* 0x0000880000067ab9 */ /* 0x000fe40000000a00 */
[----:B------:R-:W-:-:S05]  /*0330*/  IMAD.WIDE R4, R5, 0x4, R2 ;  /* 0x0000000405047825 */ /* 0x000fca00078e0202 */
[----:B------:R-:W2:Y:S01]  /*0340*/  @!P1 LDG.E.EL R0, desc[UR4][R4.64] ;  /* 0x0000000404009981 */ /* 0x000ea2000c2e1900 */
[----:B------:R-:W-:Y:S02]  /*0350*/  LOP3.LUT P0, RZ, R18, 0x10, RZ, 0xc0, !PT ;  /* 0x0000001012ff7812 */ /* 0x000fe4000780c0ff */
[----:B------:R-:W-:Y:S02]  /*0360*/  IADD3 R2, P2, R9, UR6, RZ ;  /* 0x0000000609027c10 */ /* 0x000fe4000ff5e0ff */
[----:B------:R-:W-:Y:S01]  /*0370*/  ISETP.LT.AND P0, PT, R9, 0x10, !P0 ;  /* 0x000000100900780c */ /* 0x000fe20004701270 */
[----:B--2---:R-:W-:-:S05]  /*0380*/  FADD R3, R0, -0.34999999403953552246 ;  /* 0xbeb3333300037421 */ /* 0x004fca0000000000 */
[----:B-----5:R-:W-:Y:S02]  /*0390*/  FSETP.GEU.AND P1, PT, R3, R14, PT ;  /* 0x0000000e0300720b */ /* 0x020fe40003f2e000 */
[----:B------:R-:W-:Y:S02]  /*03a0*/  LEA.HI.X.SX32 R3, R9, UR7, 0x1, P2 ;  /* 0x0000000709037c11 */ /* 0x000fe400090f0eff */
[----:B------:R-:W-:-:S03]  /*03b0*/  SEL R7, RZ, 0x1, P1 ;  /* 0x00000001ff077807 */ /* 0x000fc60000800000 */
[----:B------:R-:W-:Y:S06]  /*03c0*/  @!P0 EXIT ;  /* 0x000000000000894d */ /* 0x000fec0003800000 */
[----:B------:R-:W-:Y:S01]  /*03d0*/  STG.E.U8 desc[UR4][R2.64], R7 ;  /* 0x0000000702007986 */ /* 0x000fe2000c101104 */
[----:B------:R-:W-:Y:S05]  /*03e0*/  EXIT ;  /* 0x000000000000794d */ /* 0x000fea0003800000 */
.L_x_1:
[----:B------:R-:W-:-:S00]  /*03f0*/  BRA `(.L_x_1) ;  /* 0xfffffffc00fc7947 */ /* 0x000fc0000383ffff */
[----:B------:R-:W-:-:S00]  /*0400*/  NOP ;  /* 0x0000000000007918 */ /* 0x000fc00000000000 */
[----:B------:R-:W-:-:S00]  /*0410*/  NOP ;  /* 0x0000000000007918 */ /* 0x000fc00000000000 */
[----:B------:R-:W-:-:S00]  /*0420*/  NOP ;  /* 0x0000000000007918 */ /* 0x000fc00000000000 */
[----:B------:R-:W-:-:S00]  /*0430*/  NOP ;  /* 0x0000000000007918 */ /* 0x000fc00000000000 */
[----:B------:R-:W-:-:S00]  /*0440*/  NOP ;  /* 0x0000000000007918 */ /* 0x000fc00000000000 */
[----:B------:R-:W-:-:S00]  /*0450*/  NOP ;  /* 0x0000000000007918 */ /* 0x000fc00000000000 */
[----:B------:R-:W-:-:S00]  /*0460*/  NOP ;  /* 0x0000000000007918 */ /* 0x000fc00000000000 */
[----:B------:R-:W-:-:S00]  /*0470*/  NOP ;  /* 0x0000000000007918 */ /* 0x000fc00000000000 */
.L_x_2:


//--------------------- .nv.global.init           --------------------------
	.section	.nv.global.init,"aw",@progbits
.nv.global.init:
	.type		assertFunc_0,@object
	.size		assertFunc_0,(assertMessage_0 - assertFunc_0)
assertFunc_0:
        /*0000*/ 	.byte	0x75, 0x6e, 0x6b, 0x6e, 0x6f, 0x77, 0x6e, 0x00
	.type		assertMessage_0,@object
	.size		assertMessage_0,(assertFile_0 - assertMessage_0)
assertMessage_0:
        /*0008*/ 	.byte	0x69, 0x6e, 0x64, 0x65, 0x78, 0x20, 0x6f, 0x75, 0x74, 0x20, 0x6f, 0x66, 0x20, 0x62, 0x6f, 0x75
        /*0018*/ 	.byte	0x6e, 0x64, 0x73, 0x3a, 0x20, 0x30, 0x20, 0x3c, 0x3d, 0x20, 0x74, 0x6d, 0x70, 0x35, 0x20, 0x3c
        /*0028*/ 	.byte	0x20, 0x34, 0x00
	.type		assertFile_0,@object
	.size		assertFile_0,(.L_1 - assertFile_0)
assertFile_0:
        /*002b*/ 	.byte	0x69, 0x6e, 0x64, 0x75, 0x63, 0x74, 0x6f, 0x72, 0x5f, 0x63, 0x61, 0x63, 0x68, 0x65, 0x2f, 0x33
        /*003b*/ 	.byte	0x63, 0x2f, 0x63, 0x33, 0x63, 0x37, 0x6c, 0x70, 0x70, 0x70, 0x33, 0x67, 0x34, 0x64, 0x79, 0x32
        /*004b*/ 	.byte	0x71, 0x6f, 0x67, 0x79, 0x78, 0x62, 0x74, 0x65, 0x71, 0x6f, 0x6a, 0x75, 0x37, 0x72, 0x34, 0x6f
        /*005b*/ 	.byte	0x6f, 0x6a, 0x71, 0x69, 0x64, 0x68, 0x6c, 0x61, 0x35, 0x71, 0x6b, 0x37, 0x35, 0x73, 0x6e, 0x75
        /*006b*/ 	.byte	0x77, 0x35, 0x6a, 0x66, 0x63, 0x64, 0x2e, 0x70, 0x79, 0x00
.L_1:


//--------------------- .nv.constant0.triton_poi_fused_gt_sub_3 --------------------------
	.section	.nv.constant0.triton_poi_fused_gt_sub_3,"a",@progbits
	.sectionflags	@""
	.align	4
.nv.constant0.triton_poi_fused_gt_sub_3:
	.zero		556


//--------------------- SYMBOLS --------------------------

	.type		__assertfail,@function
